	.headerflags	@"EF_CUDA_TEXMODE_UNIFIED EF_CUDA_64BIT_ADDRESS EF_CUDA_ACCELERATORS EF_CUDA_SM90 EF_CUDA_VIRTUAL_SM(EF_CUDA_SM90)"
	.elftype	@"ET_EXEC"


//--------------------- .nv.info                  --------------------------
	.section	.nv.info,"",@"SHT_CUDA_INFO"
	.align	4


	//----- nvinfo : EIATTR_REGCOUNT
	.align		4
        /*0000*/ 	.byte	0x04, 0x2f
        /*0002*/ 	.short	(.L_3 - .L_2)
	.align		4
.L_2:
        /*0004*/ 	.word	index@(triton_poi_fused__native_batch_norm_legit_no_training_relu_1)
        /*0008*/ 	.word	0x00000010


	//----- nvinfo : EIATTR_MIN_STACK_SIZE
	.align		4
.L_3:
        /*000c*/ 	.byte	0x04, 0x12
        /*000e*/ 	.short	(.L_5 - .L_4)
	.align		4
.L_4:
        /*0010*/ 	.word	index@(triton_poi_fused__native_batch_norm_legit_no_training_relu_1)
        /*0014*/ 	.word	0x00000000


	//----- nvinfo : EIATTR_FRAME_SIZE
	.align		4
.L_5:
        /*0018*/ 	.byte	0x04, 0x11
        /*001a*/ 	.short	(.L_7 - .L_6)
	.align		4
.L_6:
        /*001c*/ 	.word	index@(triton_poi_fused__native_batch_norm_legit_no_training_relu_1)
        /*0020*/ 	.word	0x00000000


	//----- nvinfo : EIATTR_MIN_STACK_SIZE
	.align		4
.L_7:
        /*0024*/ 	.byte	0x04, 0x12
        /*0026*/ 	.short	(.L_9 - .L_8)
	.align		4
.L_8:
        /*0028*/ 	.word	index@(triton_poi_fused__native_batch_norm_legit_no_training_relu_1)
        /*002c*/ 	.word	0x00000000
.L_9:


//--------------------- .nv.info.triton_poi_fused__native_batch_norm_legit_no_training_relu_1 --------------------------
	.section	.nv.info.triton_poi_fused__native_batch_norm_legit_no_training_relu_1,"",@"SHT_CUDA_INFO"
	.sectionflags	@""
	.align	4


	//----- nvinfo : EIATTR_CUDA_API_VERSION
	.align		4
        /*0000*/ 	.byte	0x04, 0x37
        /*0002*/ 	.short	(.L_11 - .L_10)
.L_10:
        /*0004*/ 	.word	0x0000007c


	//----- nvinfo : EIATTR_KPARAM_INFO
	.align		4
.L_11:
        /*0008*/ 	.byte	0x04, 0x17
        /*000a*/ 	.short	(.L_13 - .L_12)
.L_12:
        /*000c*/ 	.word	0x00000000
        /*0010*/ 	.short	0x0006
        /*0012*/ 	.short	0x0030
        /*0014*/ 	.byte	0x00, 0xf0, 0x11, 0x00


	//----- nvinfo : EIATTR_KPARAM_INFO
	.align		4
.L_13:
        /*0018*/ 	.byte	0x04, 0x17
        /*001a*/ 	.short	(.L_15 - .L_14)
.L_14:
        /*001c*/ 	.word	0x00000000
        /*0020*/ 	.short	0x0005
        /*0022*/ 	.short	0x0028
        /*0024*/ 	.byte	0x00, 0xf4, 0x21, 0x00


	//----- nvinfo : EIATTR_KPARAM_INFO
	.align		4
.L_15:
        /*0028*/ 	.byte	0x04, 0x17
        /*002a*/ 	.short	(.L_17 - .L_16)
.L_16:
        /*002c*/ 	.word	0x00000000
        /*0030*/ 	.short	0x0004
        /*0032*/ 	.short	0x0020
        /*0034*/ 	.byte	0x00, 0xf4, 0x21, 0x00


	//----- nvinfo : EIATTR_KPARAM_INFO
	.align		4
.L_17:
        /*0038*/ 	.byte	0x04, 0x17
        /*003a*/ 	.short	(.L_19 - .L_18)
.L_18:
        /*003c*/ 	.word	0x00000000
        /*0040*/ 	.short	0x0003
        /*0042*/ 	.short	0x0018
        /*0044*/ 	.byte	0x00, 0xf4, 0x21, 0x00


	//----- nvinfo : EIATTR_KPARAM_INFO
	.align		4
.L_19:
        /*0048*/ 	.byte	0x04, 0x17
        /*004a*/ 	.short	(.L_21 - .L_20)
.L_20:
        /*004c*/ 	.word	0x00000000
        /*0050*/ 	.short	0x0002
        /*0052*/ 	.short	0x0010
        /*0054*/ 	.byte	0x00, 0xf4, 0x21, 0x00


	//----- nvinfo : EIATTR_KPARAM_INFO
	.align		4
.L_21:
        /*0058*/ 	.byte	0x04, 0x17
        /*005a*/ 	.short	(.L_23 - .L_22)
.L_22:
        /*005c*/ 	.word	0x00000000
        /*0060*/ 	.short	0x0001
        /*0062*/ 	.short	0x0008
        /*0064*/ 	.byte	0x00, 0xf4, 0x21, 0x00


	//----- nvinfo : EIATTR_KPARAM_INFO
	.align		4
.L_23:
        /*0068*/ 	.byte	0x04, 0x17
        /*006a*/ 	.short	(.L_25 - .L_24)
.L_24:
        /*006c*/ 	.word	0x00000000
        /*0070*/ 	.short	0x0000
        /*0072*/ 	.short	0x0000
        /*0074*/ 	.byte	0x00, 0xf4, 0x21, 0x00


	//----- nvinfo : EIATTR_SPARSE_MMA_MASK
	.align		4
.L_25:
        /*0078*/ 	.byte	0x03, 0x50
        /*007a*/ 	.short	0x0000


	//----- nvinfo : EIATTR_MAXREG_COUNT
	.align		4
        /*007c*/ 	.byte	0x03, 0x1b
        /*007e*/ 	.short	0x00ff


	//----- nvinfo : EIATTR_EXIT_INSTR_OFFSETS
	.align		4
        /*0080*/ 	.byte	0x04, 0x1c
        /*0082*/ 	.short	(.L_27 - .L_26)


	//   ....[0]....
.L_26:
        /*0084*/ 	.word	0x000002f0


	//----- nvinfo : EIATTR_REQNTID
	.align		4
.L_27:
        /*0088*/ 	.byte	0x04, 0x10
        /*008a*/ 	.short	(.L_29 - .L_28)
.L_28:
        /*008c*/ 	.word	0x00000080
        /*0090*/ 	.word	0x00000001
        /*0094*/ 	.word	0x00000001


	//----- nvinfo : EIATTR_CBANK_PARAM_SIZE
	.align		4
.L_29:
        /*0098*/ 	.byte	0x03, 0x19
        /*009a*/ 	.short	0x0034


	//----- nvinfo : EIATTR_PARAM_CBANK
	.align		4
        /*009c*/ 	.byte	0x04, 0x0a
        /*009e*/ 	.short	(.L_31 - .L_30)
	.align		4
.L_30:
        /*00a0*/ 	.word	index@(.nv.constant0.triton_poi_fused__native_batch_norm_legit_no_training_relu_1)
        /*00a4*/ 	.short	0x0210
        /*00a6*/ 	.short	0x0034


	//----- nvinfo : EIATTR_SW_WAR
	.align		4
.L_31:
        /*00a8*/ 	.byte	0x04, 0x36
        /*00aa*/ 	.short	(.L_33 - .L_32)
.L_32:
        /*00ac*/ 	.word	0x00000008
.L_33:


//--------------------- .nv.callgraph             --------------------------
	.section	.nv.callgraph,"",@"SHT_CUDA_CALLGRAPH"
	.align	4
	.sectionentsize	8
	.align		4
        /*0000*/ 	.word	0x00000000
	.align		4
        /*0004*/ 	.word	0xffffffff
	.align		4
        /*0008*/ 	.word	0x00000000
	.align		4
        /*000c*/ 	.word	0xfffffffe
	.align		4
        /*0010*/ 	.word	0x00000000
	.align		4
        /*0014*/ 	.word	0xfffffffd
	.align		4
        /*0018*/ 	.word	0x00000000
	.align		4
        /*001c*/ 	.word	0xfffffffc


//--------------------- .nv.constant4             --------------------------
	.section	.nv.constant4,"a",@progbits
	.align	8
	.align		8
.nv.constant4:
        /*0000*/ 	.dword	_$_str
	.align		8
        /*0008*/ 	.dword	_$_str_$_2


//--------------------- .text.triton_poi_fused__native_batch_norm_legit_no_training_relu_1 --------------------------
	.section	.text.triton_poi_fused__native_batch_norm_legit_no_training_relu_1,"ax",@progbits
	.align	128
        .global         triton_poi_fused__native_batch_norm_legit_no_training_relu_1
        .type           triton_poi_fused__native_batch_norm_legit_no_training_relu_1,@function
        .size           triton_poi_fused__native_batch_norm_legit_no_training_relu_1,(.L_x_1 - triton_poi_fused__native_batch_norm_legit_no_training_relu_1)
        .other          triton_poi_fused__native_batch_norm_legit_no_training_relu_1,@"STO_CUDA_ENTRY STV_DEFAULT"
triton_poi_fused__native_batch_norm_legit_no_training_relu_1:
.text.triton_poi_fused__native_batch_norm_legit_no_training_relu_1:
[----:B------:R-:W-:Y:S01]  /*0000*/  LDC R1, c[0x0][0x28] ;  /* 0x00000a00ff017b82 */ /* 0x000fe20000000800 */
[----:B------:R-:W1:Y:S07]  /*0010*/  S2R R0, SR_TID.X ;  /* 0x0000000000007919 */ /* 0x000e6e0000002100 */
[----:B------:R-:W2:Y:S01]  /*0020*/  LDC.64 R6, c[0x0][0x220] ;  /* 0x00008800ff067b82 */ /* 0x000ea20000000a00 */
[----:B------:R-:W-:Y:S01]  /*0030*/  ULDC.64 UR4, c[0x0][0x208] ;  /* 0x0000820000047ab9 */ /* 0x000fe20000000a00 */
[----:B------:R-:W3:Y:S06]  /*0040*/  S2R R3, SR_CTAID.X ;  /* 0x0000000000037919 */ /* 0x000eec0000002500 */
[----:B------:R-:W4:Y:S08]  /*0050*/  LDC.64 R4, c[0x0][0x218] ;  /* 0x00008600ff047b82 */ /* 0x000f300000000a00 */
[----:B------:R-:W5:Y:S08]  /*0060*/  LDC.64 R8, c[0x0][0x228] ;  /* 0x00008a00ff087b82 */ /* 0x000f700000000a00 */
[----:B------:R-:W5:Y:S01]  /*0070*/  LDC.64 R10, c[0x0][0x230] ;  /* 0x00008c00ff0a7b82 */ /* 0x000f620000000a00 */
[----:B-1----:R-:W-:-:S02]  /*0080*/  LOP3.LUT R0, R0, 0x7f, RZ, 0xc0, !PT ;  /* 0x0000007f00007812 */ /* 0x002fc400078ec0ff */
[----:B---3--:R-:W-:Y:S02]  /*0090*/  SHF.R.S32.HI R2, RZ, 0x18, R3 ;  /* 0x00000018ff027819 */ /* 0x008fe40000011403 */
[----:B------:R-:W-:Y:S02]  /*00a0*/  LEA R0, R3, R0, 0x7 ;  /* 0x0000000003007211 */ /* 0x000fe400078e38ff */
[----:B------:R-:W-:-:S04]  /*00b0*/  SGXT R3, R2, 0x1 ;  /* 0x000000010203781a */ /* 0x000fc80000000200 */
[----:B------:R-:W-:-:S04]  /*00c0*/  LEA.HI R3, R3, R0, RZ, 0x8 ;  /* 0x0000000003037211 */ /* 0x000fc800078f40ff */
[----:B------:R-:W-:-:S04]  /*00d0*/  SHF.R.S32.HI R3, RZ, 0x8, R3 ;  /* 0x00000008ff037819 */ /* 0x000fc80000011403 */
[----:B------:R-:W-:-:S04]  /*00e0*/  LEA.HI R2, R3, R3, RZ, 0x4 ;  /* 0x0000000303027211 */ /* 0x000fc800078f20ff */
[----:B------:R-:W-:-:S04]  /*00f0*/  LOP3.LUT R2, R2, 0xfffffff0, RZ, 0xc0, !PT ;  /* 0xfffffff002027812 */ /* 0x000fc800078ec0ff */
[----:B------:R-:W-:Y:S02]  /*0100*/  IADD3 R13, R3, -R2, RZ ;  /* 0x80000002030d7210 */ /* 0x000fe40007ffe0ff */
[----:B------:R-:W1:Y:S03]  /*0110*/  LDC.64 R2, c[0x0][0x210] ;  /* 0x00008400ff027b82 */ /* 0x000e660000000a00 */
[----:B--2---:R-:W-:-:S06]  /*0120*/  IMAD.WIDE R6, R13, 0x4, R6 ;  /* 0x000000040d067825 */ /* 0x004fcc00078e0206 */
[----:B------:R-:W2:Y:S01]  /*0130*/  LDG.E.EL R6, desc[UR4][R6.64] ;  /* 0x0000000406067981 */ /* 0x000ea2000c2e1900 */
[----:B----4-:R-:W-:-:S04]  /*0140*/  IMAD.WIDE R4, R13, 0x4, R4 ;  /* 0x000000040d047825 */ /* 0x010fc800078e0204 */
[C---:B-----5:R-:W-:Y:S02]  /*0150*/  IMAD.WIDE R8, R13.reuse, 0x4, R8 ;  /* 0x000000040d087825 */ /* 0x060fe400078e0208 */
[----:B------:R3:W4:Y:S02]  /*0160*/  LDG.E.EL R5, desc[UR4][R4.64] ;  /* 0x0000000404057981 */ /* 0x000724000c2e1900 */
[----:B0-----:R-:W-:Y:S02]  /*0170*/  IMAD.WIDE R10, R13, 0x4, R10 ;  /* 0x000000040d0a7825 */ /* 0x001fe400078e020a */
[----:B------:R-:W5:Y:S02]  /*0180*/  LDG.E.EL R8, desc[UR4][R8.64] ;  /* 0x0000000408087981 */ /* 0x000f64000c2e1900 */
[C---:B-1----:R-:W-:Y:S02]  /*0190*/  IMAD.WIDE R2, R0.reuse, 0x4, R2 ;  /* 0x0000000400027825 */ /* 0x042fe400078e0202 */
[----:B------:R-:W5:Y:S04]  /*01a0*/  LDG.E.EL R11, desc[UR4][R10.64] ;  /* 0x000000040a0b7981 */ /* 0x000f68000c2e1900 */
[----:B------:R0:W4:Y:S01]  /*01b0*/  LDG.E R12, desc[UR4][R2.64] ;  /* 0x00000004020c7981 */ /* 0x000122000c1e1900 */
[----:B---3--:R-:W-:Y:S01]  /*01c0*/  HFMA2.MMA R4, -RZ, RZ, 1.625, 0 ;  /* 0x3e800000ff047435 */ /* 0x008fe200000001ff */
[----:B0-----:R-:W0:Y:S02]  /*01d0*/  LDC.64 R2, c[0x0][0x238] ;  /* 0x00008e00ff027b82 */ /* 0x001e240000000a00 */
[----:B0-----:R-:W-:-:S04]  /*01e0*/  IMAD.WIDE R2, R0, 0x4, R2 ;  /* 0x0000000400027825 */ /* 0x001fc800078e0202 */
[----:B--2---:R-:W-:-:S04]  /*01f0*/  FADD R6, R6, 9.9999997473787516356e-06 ;  /* 0x3727c5ac06067421 */ /* 0x004fc80000000000 */
[----:B------:R-:W0:Y:S02]  /*0200*/  MUFU.SQRT R7, R6 ;  /* 0x0000000600077308 */ /* 0x000e240000002000 */
[C---:B0-----:R-:W-:Y:S02]  /*0210*/  FSETP.GT.AND P0, PT, R7.reuse, 8.50705917302346158658e+37, PT ;  /* 0x7e8000000700780b */ /* 0x041fe40003f04000 */
[----:B------:R-:W-:-:S11]  /*0220*/  FSETP.GEU.AND P1, PT, R7, 1.175494350822287508e-38, PT ;  /* 0x008000000700780b */ /* 0x000fd60003f2e000 */
[----:B------:R-:W-:-:S04]  /*0230*/  @P0 FMUL R7, R7, 0.25 ;  /* 0x3e80000007070820 */ /* 0x000fc80000400000 */
[----:B------:R-:W-:-:S06]  /*0240*/  @!P1 FMUL R7, R7, 16777216 ;  /* 0x4b80000007079820 */ /* 0x000fcc0000400000 */
[----:B------:R-:W0:Y:S01]  /*0250*/  MUFU.RCP R7, R7 ;  /* 0x0000000700077308 */ /* 0x000e220000001000 */
[----:B------:R-:W-:Y:S01]  /*0260*/  FSEL R4, R4, 1, P0 ;  /* 0x3f80000004047808 */ /* 0x000fe20000000000 */
[----:B----4-:R-:W-:-:S04]  /*0270*/  FADD R5, R12, -R5 ;  /* 0x800000050c057221 */ /* 0x010fc80000000000 */
[----:B------:R-:W-:-:S04]  /*0280*/  @!P1 FMUL R4, R4, 16777216 ;  /* 0x4b80000004049820 */ /* 0x000fc80000400000 */
[----:B0-----:R-:W-:-:S04]  /*0290*/  FMUL R4, R7, R4 ;  /* 0x0000000407047220 */ /* 0x001fc80000400000 */
[----:B------:R-:W-:-:S04]  /*02a0*/  FMUL R4, R5, R4 ;  /* 0x0000000405047220 */ /* 0x000fc80000400000 */
[----:B-----5:R-:W-:-:S05]  /*02b0*/  FFMA R4, R8, R4, R11 ;  /* 0x0000000408047223 */ /* 0x020fca000000000b */
[----:B------:R-:W-:-:S04]  /*02c0*/  FSETP.GEU.AND P0, PT, R4, RZ, PT ;  /* 0x000000ff0400720b */ /* 0x000fc80003f0e000 */
[----:B------:R-:W-:-:S05]  /*02d0*/  FSEL R5, R4, RZ, P0 ;  /* 0x000000ff04057208 */ /* 0x000fca0000000000 */
[----:B------:R-:W-:Y:S01]  /*02e0*/  STG.E desc[UR4][R2.64], R5 ;  /* 0x0000000502007986 */ /* 0x000fe2000c101904 */
[----:B------:R-:W-:Y:S05]  /*02f0*/  EXIT ;  /* 0x000000000000794d */ /* 0x000fea0003800000 */
.L_x_0:
[----:B------:R-:W-:-:S00]  /*0300*/  BRA `(.L_x_0) ;  /* 0xfffffffc00fc7947 */ /* 0x000fc0000383ffff */
[----:B------:R-:W-:-:S00]  /*0310*/  NOP ;  /* 0x0000000000007918 */ /* 0x000fc00000000000 */
        /* <DEDUP_REMOVED lines=14> */
.L_x_1:


//--------------------- .nv.global.init           --------------------------
	.section	.nv.global.init,"aw",@progbits
.nv.global.init:
	.type		_$_str,@object
	.size		_$_str,(_$_str_$_2 - _$_str)
_$_str:
        /*0000*/ 	.byte	0x5f, 0x5f, 0x43, 0x55, 0x44, 0x41, 0x5f, 0x46, 0x54, 0x5a, 0x00
	.type		_$_str_$_2,@object
	.size		_$_str_$_2,(.L_1 - _$_str_$_2)
_$_str_$_2:
        /*000b*/ 	.byte	0x5f, 0x5f, 0x43, 0x55, 0x44, 0x41, 0x5f, 0x50, 0x52, 0x45, 0x43, 0x5f, 0x53, 0x51, 0x52, 0x54
        /*001b*/ 	.byte	0x00
.L_1:


//--------------------- .nv.constant0.triton_poi_fused__native_batch_norm_legit_no_training_relu_1 --------------------------
	.section	.nv.constant0.triton_poi_fused__native_batch_norm_legit_no_training_relu_1,"a",@progbits
	.sectionflags	@""
	.align	4
.nv.constant0.triton_poi_fused__native_batch_norm_legit_no_training_relu_1:
	.zero		580
